	.headerflags	@"EF_CUDA_TEXMODE_UNIFIED EF_CUDA_64BIT_ADDRESS EF_CUDA_ACCELERATORS EF_CUDA_SM90 EF_CUDA_VIRTUAL_SM(EF_CUDA_SM90)"
	.elftype	@"ET_EXEC"


//--------------------- .nv.info                  --------------------------
	.section	.nv.info,"",@"SHT_CUDA_INFO"
	.align	4


	//----- nvinfo : EIATTR_REGCOUNT
	.align		4
        /*0000*/ 	.byte	0x04, 0x2f
        /*0002*/ 	.short	(.L_2 - .L_1)
	.align		4
.L_1:
        /*0004*/ 	.word	index@(triton_poi_fused_elu_0)
        /*0008*/ 	.word	0x00000012


	//----- nvinfo : EIATTR_MIN_STACK_SIZE
	.align		4
.L_2:
        /*000c*/ 	.byte	0x04, 0x12
        /*000e*/ 	.short	(.L_4 - .L_3)
	.align		4
.L_3:
        /*0010*/ 	.word	index@(triton_poi_fused_elu_0)
        /*0014*/ 	.word	0x00000000


	//----- nvinfo : EIATTR_FRAME_SIZE
	.align		4
.L_4:
        /*0018*/ 	.byte	0x04, 0x11
        /*001a*/ 	.short	(.L_6 - .L_5)
	.align		4
.L_5:
        /*001c*/ 	.word	index@(triton_poi_fused_elu_0)
        /*0020*/ 	.word	0x00000000


	//----- nvinfo : EIATTR_MIN_STACK_SIZE
	.align		4
.L_6:
        /*0024*/ 	.byte	0x04, 0x12
        /*0026*/ 	.short	(.L_8 - .L_7)
	.align		4
.L_7:
        /*0028*/ 	.word	index@(triton_poi_fused_elu_0)
        /*002c*/ 	.word	0x00000000
.L_8:


//--------------------- .nv.info.triton_poi_fused_elu_0 --------------------------
	.section	.nv.info.triton_poi_fused_elu_0,"",@"SHT_CUDA_INFO"
	.sectionflags	@""
	.align	4


	//----- nvinfo : EIATTR_CUDA_API_VERSION
	.align		4
        /*0000*/ 	.byte	0x04, 0x37
        /*0002*/ 	.short	(.L_10 - .L_9)
.L_9:
        /*0004*/ 	.word	0x0000007c


	//----- nvinfo : EIATTR_KPARAM_INFO
	.align		4
.L_10:
        /*0008*/ 	.byte	0x04, 0x17
        /*000a*/ 	.short	(.L_12 - .L_11)
.L_11:
        /*000c*/ 	.word	0x00000000
        /*0010*/ 	.short	0x0002
        /*0012*/ 	.short	0x0010
        /*0014*/ 	.byte	0x00, 0xf0, 0x11, 0x00


	//----- nvinfo : EIATTR_KPARAM_INFO
	.align		4
.L_12:
        /*0018*/ 	.byte	0x04, 0x17
        /*001a*/ 	.short	(.L_14 - .L_13)
.L_13:
        /*001c*/ 	.word	0x00000000
        /*0020*/ 	.short	0x0001
        /*0022*/ 	.short	0x0008
        /*0024*/ 	.byte	0x00, 0xf4, 0x21, 0x00


	//----- nvinfo : EIATTR_KPARAM_INFO
	.align		4
.L_14:
        /*0028*/ 	.byte	0x04, 0x17
        /*002a*/ 	.short	(.L_16 - .L_15)
.L_15:
        /*002c*/ 	.word	0x00000000
        /*0030*/ 	.short	0x0000
        /*0032*/ 	.short	0x0000
        /*0034*/ 	.byte	0x00, 0xf4, 0x21, 0x00


	//----- nvinfo : EIATTR_SPARSE_MMA_MASK
	.align		4
.L_16:
        /*0038*/ 	.byte	0x03, 0x50
        /*003a*/ 	.short	0x0000


	//----- nvinfo : EIATTR_MAXREG_COUNT
	.align		4
        /*003c*/ 	.byte	0x03, 0x1b
        /*003e*/ 	.short	0x00ff


	//----- nvinfo : EIATTR_EXIT_INSTR_OFFSETS
	.align		4
        /*0040*/ 	.byte	0x04, 0x1c
        /*0042*/ 	.short	(.L_18 - .L_17)


	//   ....[0]....
.L_17:
        /*0044*/ 	.word	0x00000450


	//   ....[1]....
        /*0048*/ 	.word	0x00000470


	//----- nvinfo : EIATTR_REQNTID
	.align		4
.L_18:
        /*004c*/ 	.byte	0x04, 0x10
        /*004e*/ 	.short	(.L_20 - .L_19)
.L_19:
        /*0050*/ 	.word	0x00000020
        /*0054*/ 	.word	0x00000001
        /*0058*/ 	.word	0x00000001


	//----- nvinfo : EIATTR_CBANK_PARAM_SIZE
	.align		4
.L_20:
        /*005c*/ 	.byte	0x03, 0x19
        /*005e*/ 	.short	0x0014


	//----- nvinfo : EIATTR_PARAM_CBANK
	.align		4
        /*0060*/ 	.byte	0x04, 0x0a
        /*0062*/ 	.short	(.L_22 - .L_21)
	.align		4
.L_21:
        /*0064*/ 	.word	index@(.nv.constant0.triton_poi_fused_elu_0)
        /*0068*/ 	.short	0x0210
        /*006a*/ 	.short	0x0014


	//----- nvinfo : EIATTR_SW_WAR
	.align		4
.L_22:
        /*006c*/ 	.byte	0x04, 0x36
        /*006e*/ 	.short	(.L_24 - .L_23)
.L_23:
        /*0070*/ 	.word	0x00000008
.L_24:


//--------------------- .nv.callgraph             --------------------------
	.section	.nv.callgraph,"",@"SHT_CUDA_CALLGRAPH"
	.align	4
	.sectionentsize	8
	.align		4
        /*0000*/ 	.word	0x00000000
	.align		4
        /*0004*/ 	.word	0xffffffff
	.align		4
        /*0008*/ 	.word	0x00000000
	.align		4
        /*000c*/ 	.word	0xfffffffe
	.align		4
        /*0010*/ 	.word	0x00000000
	.align		4
        /*0014*/ 	.word	0xfffffffd
	.align		4
        /*0018*/ 	.word	0x00000000
	.align		4
        /*001c*/ 	.word	0xfffffffc


//--------------------- .nv.constant4             --------------------------
	.section	.nv.constant4,"a",@progbits
	.align	8
	.align		8
.nv.constant4:
        /*0000*/ 	.dword	_$_str


//--------------------- .text.triton_poi_fused_elu_0 --------------------------
	.section	.text.triton_poi_fused_elu_0,"ax",@progbits
	.align	128
        .global         triton_poi_fused_elu_0
        .type           triton_poi_fused_elu_0,@function
        .size           triton_poi_fused_elu_0,(.L_x_1 - triton_poi_fused_elu_0)
        .other          triton_poi_fused_elu_0,@"STO_CUDA_ENTRY STV_DEFAULT"
triton_poi_fused_elu_0:
.text.triton_poi_fused_elu_0:
[----:B------:R-:W0:Y:S02]  /*0000*/  LDC R1, c[0x0][0x28] ;  /* 0x00000a00ff017b82 */ /* 0x000e240000000800 */
[----:B------:R-:W1:Y:S01]  /*0010*/  S2R R0, SR_TID.X ;  /* 0x0000000000007919 */ /* 0x000e620000002100 */
[----:B------:R-:W2:Y:S01]  /*0020*/  LDC.64 R4, c[0x0][0x210] ;  /* 0x00008400ff047b82 */ /* 0x000ea20000000a00 */
[----:B------:R-:W-:Y:S01]  /*0030*/  CS2R R2, SRZ ;  /* 0x0000000000027805 */ /* 0x000fe2000001ff00 */
[----:B------:R-:W-:Y:S01]  /*0040*/  ULDC.64 UR4, c[0x0][0x208] ;  /* 0x0000820000047ab9 */ /* 0x000fe20000000a00 */
[----:B------:R-:W3:Y:S01]  /*0050*/  S2R R7, SR_CTAID.X ;  /* 0x0000000000077919 */ /* 0x000ee20000002500 */
[----:B-1----:R-:W-:-:S04]  /*0060*/  SHF.L.U32 R0, R0, 0x1, RZ ;  /* 0x0000000100007819 */ /* 0x002fc800000006ff */
[----:B------:R-:W-:-:S04]  /*0070*/  LOP3.LUT R0, R0, 0x3e, RZ, 0xc0, !PT ;  /* 0x0000003e00007812 */ /* 0x000fc800078ec0ff */
[----:B---3--:R-:W-:-:S04]  /*0080*/  LEA R7, R7, R0, 0x6 ;  /* 0x0000000007077211 */ /* 0x008fc800078e30ff */
[C---:B------:R-:W-:Y:S01]  /*0090*/  ISETP.GE.AND P0, PT, R7.reuse, 0x40, PT ;  /* 0x000000400700780c */ /* 0x040fe20003f06270 */
[----:B--2---:R-:W-:-:S12]  /*00a0*/  IMAD.WIDE R4, R7, 0x4, R4 ;  /* 0x0000000407047825 */ /* 0x004fd800078e0204 */
[----:B------:R-:W2:Y:S01]  /*00b0*/  @!P0 LDG.E.64 R2, desc[UR4][R4.64] ;  /* 0x0000000404028981 */ /* 0x000ea2000c1e1b00 */
[----:B------:R-:W-:Y:S01]  /*00c0*/  HFMA2.MMA R12, -RZ, RZ, 0.83837890625, -4044 ;  /* 0x3ab5ebe6ff0c7435 */ /* 0x000fe200000001ff */
[C---:B--2---:R-:W-:Y:S01]  /*00d0*/  FMUL R0, R2.reuse, 1.4426950216293334961 ;  /* 0x3fb8aa3b02007820 */ /* 0x044fe20000400000 */
[C---:B------:R-:W-:Y:S01]  /*00e0*/  FMUL R8, R3.reuse, 1.4426950216293334961 ;  /* 0x3fb8aa3b03087820 */ /* 0x040fe20000400000 */
[----:B------:R-:W-:Y:S01]  /*00f0*/  FADD.FTZ R6, |R2|, -RZ ;  /* 0x800000ff02067221 */ /* 0x000fe20000010200 */
[----:B------:R-:W-:-:S03]  /*0100*/  FADD.FTZ R9, |R3|, -RZ ;  /* 0x800000ff03097221 */ /* 0x000fc60000010200 */
[----:B------:R-:W1:Y:S01]  /*0110*/  FRND R0, R0 ;  /* 0x0000000000007307 */ /* 0x000e620000201000 */
[----:B------:R-:W-:Y:S02]  /*0120*/  FSETP.GEU.AND P1, PT, R6, 0.40999999642372131348, PT ;  /* 0x3ed1eb850600780b */ /* 0x000fe40003f2e000 */
[----:B------:R-:W-:-:S05]  /*0130*/  FSETP.GEU.AND P2, PT, R9, 0.40999999642372131348, PT ;  /* 0x3ed1eb850900780b */ /* 0x000fca0003f4e000 */
[----:B------:R-:W2:Y:S01]  /*0140*/  FRND R8, R8 ;  /* 0x0000000800087307 */ /* 0x000ea20000201000 */
[----:B-1----:R-:W-:Y:S02]  /*0150*/  FSEL R9, R0, RZ, P1 ;  /* 0x000000ff00097208 */ /* 0x002fe40000800000 */
[----:B------:R-:W-:Y:S02]  /*0160*/  FSETP.NEU.AND P1, PT, R3, RZ, PT ;  /* 0x000000ff0300720b */ /* 0x000fe40003f2d000 */
[C---:B------:R-:W-:Y:S01]  /*0170*/  FSETP.NEU.AND P5, PT, R9.reuse, 128, PT ;  /* 0x430000000900780b */ /* 0x040fe20003fad000 */
[----:B------:R-:W-:Y:S01]  /*0180*/  FFMA.FTZ R4, -R9, 0.693145751953125, R2 ;  /* 0x3f31720009047823 */ /* 0x000fe20000010102 */
[----:B--2---:R-:W-:-:S03]  /*0190*/  FSEL R10, R8, RZ, P2 ;  /* 0x000000ff080a7208 */ /* 0x004fc60001000000 */
[C---:B------:R-:W-:Y:S01]  /*01a0*/  FFMA.FTZ R4, -R9.reuse, 1.428606765330187045e-06, R4 ;  /* 0x35bfbe8e09047823 */ /* 0x040fe20000010104 */
[----:B------:R-:W-:Y:S02]  /*01b0*/  FSEL R0, R9, 127, P5 ;  /* 0x42fe000009007808 */ /* 0x000fe40002800000 */
[C---:B------:R-:W-:Y:S01]  /*01c0*/  FSETP.NEU.AND P3, PT, R10.reuse, 128, PT ;  /* 0x430000000a00780b */ /* 0x040fe20003f6d000 */
[----:B------:R-:W-:Y:S01]  /*01d0*/  FFMA.FTZ R5, -R10, 0.693145751953125, R3 ;  /* 0x3f3172000a057823 */ /* 0x000fe20000010103 */
[----:B------:R-:W-:Y:S01]  /*01e0*/  MUFU.EX2 R6, R0 ;  /* 0x0000000000067308 */ /* 0x000fe20000000800 */
[----:B------:R-:W-:Y:S02]  /*01f0*/  FSETP.NEU.AND P2, PT, R2, RZ, PT ;  /* 0x000000ff0200720b */ /* 0x000fe40003f4d000 */
[----:B------:R-:W-:Y:S01]  /*0200*/  FFMA.FTZ R11, -R10, 1.428606765330187045e-06, R5 ;  /* 0x35bfbe8e0a0b7823 */ /* 0x000fe20000010105 */
[----:B------:R-:W-:Y:S01]  /*0210*/  FFMA.FTZ R5, R4, R12, 0.0083824126049876213074 ;  /* 0x3c09566304057423 */ /* 0x000fe2000001000c */
[----:B------:R-:W-:-:S02]  /*0220*/  FSEL R10, R10, 127, P3 ;  /* 0x42fe00000a0a7808 */ /* 0x000fc40001800000 */
[C---:B------:R-:W-:Y:S01]  /*0230*/  FFMA.FTZ R8, R11.reuse, R12, 0.0083824126049876213074 ;  /* 0x3c0956630b087423 */ /* 0x040fe2000001000c */
[----:B------:R-:W-:Y:S01]  /*0240*/  FFMA.FTZ R5, R4, R5, 0.041667830199003219604 ;  /* 0x3d2aabe304057423 */ /* 0x000fe20000010005 */
[----:B------:R-:W-:Y:S02]  /*0250*/  FSETP.GT.AND P4, PT, R10, 128, PT ;  /* 0x430000000a00780b */ /* 0x000fe40003f84000 */
[C---:B------:R-:W-:Y:S01]  /*0260*/  FFMA.FTZ R12, R11.reuse, R8, 0.041667830199003219604 ;  /* 0x3d2aabe30b0c7423 */ /* 0x040fe20000010008 */
[C---:B------:R-:W-:Y:S01]  /*0270*/  FFMA.FTZ R5, R4.reuse, R5, 0.16666397452354431152 ;  /* 0x3e2aa9f604057423 */ /* 0x040fe20000010005 */
[----:B------:R-:W1:Y:S02]  /*0280*/  MUFU.EX2 R8, R10 ;  /* 0x0000000a00087308 */ /* 0x000e640000000800 */
[----:B------:R-:W-:Y:S01]  /*0290*/  FFMA.FTZ R12, R11, R12, 0.16666397452354431152 ;  /* 0x3e2aa9f60b0c7423 */ /* 0x000fe2000001000c */
[----:B------:R-:W-:-:S03]  /*02a0*/  FFMA.FTZ R5, R4, R5, 0.49999994039535522461 ;  /* 0x3efffffe04057423 */ /* 0x000fc60000010005 */
[----:B------:R-:W-:Y:S01]  /*02b0*/  FFMA.FTZ R12, R11, R12, 0.49999994039535522461 ;  /* 0x3efffffe0b0c7423 */ /* 0x000fe2000001000c */
[----:B------:R-:W-:-:S03]  /*02c0*/  FMUL R5, R4, R5 ;  /* 0x0000000504057220 */ /* 0x000fc60000400000 */
[C---:B------:R-:W-:Y:S01]  /*02d0*/  FMUL R12, R11.reuse, R12 ;  /* 0x0000000c0b0c7220 */ /* 0x040fe20000400000 */
[----:B------:R-:W-:Y:S02]  /*02e0*/  FFMA.FTZ R9, R4, R5, R4 ;  /* 0x0000000504097223 */ /* 0x000fe40000010004 */
[----:B------:R-:W2:Y:S01]  /*02f0*/  LDC.64 R4, c[0x0][0x218] ;  /* 0x00008600ff047b82 */ /* 0x000ea20000000a00 */
[----:B------:R-:W-:Y:S01]  /*0300*/  FFMA.FTZ R13, R11, R12, R11 ;  /* 0x0000000c0b0d7223 */ /* 0x000fe2000001000b */
[----:B-1----:R-:W-:Y:S01]  /*0310*/  FADD R15, R8, -1 ;  /* 0xbf800000080f7421 */ /* 0x002fe20000000000 */
[----:B------:R-:W-:-:S03]  /*0320*/  FADD R11, R6, -1 ;  /* 0xbf800000060b7421 */ /* 0x000fc60000000000 */
[----:B------:R-:W-:Y:S01]  /*0330*/  FFMA.FTZ R8, R8, R13, R15 ;  /* 0x0000000d08087223 */ /* 0x000fe2000001000f */
[----:B------:R-:W-:Y:S01]  /*0340*/  FFMA.FTZ R6, R6, R9, R11 ;  /* 0x0000000906067223 */ /* 0x000fe2000001000b */
[----:B------:R-:W-:Y:S02]  /*0350*/  FADD R9, R2, R2 ;  /* 0x0000000202097221 */ /* 0x000fe40000000000 */
[----:B------:R-:W-:Y:S01]  /*0360*/  @!P3 FADD R8, R8, R8 ;  /* 0x000000080808b221 */ /* 0x000fe20000000000 */
[----:B------:R-:W-:Y:S01]  /*0370*/  @!P5 FADD R6, R6, R6 ;  /* 0x000000060606d221 */ /* 0x000fe20000000000 */
[----:B------:R-:W-:Y:S02]  /*0380*/  FSETP.GT.AND P5, PT, R0, 128, PT ;  /* 0x430000000000780b */ /* 0x000fe40003fa4000 */
[----:B------:R-:W-:Y:S02]  /*0390*/  FSETP.GEU.AND P3, PT, R10, -25, PT ;  /* 0xc1c800000a00780b */ /* 0x000fe40003f6e000 */
[----:B------:R-:W-:-:S02]  /*03a0*/  FSEL R8, R8, +INF , !P4 ;  /* 0x7f80000008087808 */ /* 0x000fc40006000000 */
[----:B------:R-:W-:Y:S02]  /*03b0*/  FSETP.GEU.AND P4, PT, R0, -25, PT ;  /* 0xc1c800000000780b */ /* 0x000fe40003f8e000 */
[----:B------:R-:W-:Y:S02]  /*03c0*/  FSEL R6, R6, +INF , !P5 ;  /* 0x7f80000006067808 */ /* 0x000fe40006800000 */
[----:B------:R-:W-:Y:S01]  /*03d0*/  FSEL R8, R8, -1, P3 ;  /* 0xbf80000008087808 */ /* 0x000fe20001800000 */
[----:B------:R-:W-:Y:S01]  /*03e0*/  @!P1 FADD R8, R3, R3 ;  /* 0x0000000303089221 */ /* 0x000fe20000000000 */
[----:B------:R-:W-:Y:S01]  /*03f0*/  @P2 FSEL R9, R6, -1, P4 ;  /* 0xbf80000006092808 */ /* 0x000fe20002000000 */
[----:B--2---:R-:W-:Y:S01]  /*0400*/  IMAD.WIDE R4, R7, 0x4, R4 ;  /* 0x0000000407047825 */ /* 0x004fe200078e0204 */
[----:B------:R-:W-:Y:S02]  /*0410*/  FSETP.GT.AND P2, PT, R2, RZ, PT ;  /* 0x000000ff0200720b */ /* 0x000fe40003f44000 */
[----:B------:R-:W-:-:S02]  /*0420*/  FSETP.GT.AND P1, PT, R3, RZ, PT ;  /* 0x000000ff0300720b */ /* 0x000fc40003f24000 */
[----:B------:R-:W-:Y:S02]  /*0430*/  FSEL R2, R2, R9, P2 ;  /* 0x0000000902027208 */ /* 0x000fe40001000000 */
[----:B------:R-:W-:Y:S01]  /*0440*/  FSEL R3, R3, R8, P1 ;  /* 0x0000000803037208 */ /* 0x000fe20000800000 */
[----:B------:R-:W-:Y:S08]  /*0450*/  @P0 EXIT ;  /* 0x000000000000094d */ /* 0x000ff00003800000 */
[----:B------:R-:W-:Y:S01]  /*0460*/  STG.E.64 desc[UR4][R4.64], R2 ;  /* 0x0000000204007986 */ /* 0x000fe2000c101b04 */
[----:B------:R-:W-:Y:S05]  /*0470*/  EXIT ;  /* 0x000000000000794d */ /* 0x000fea0003800000 */
.L_x_0:
[----:B------:R-:W-:-:S00]  /*0480*/  BRA `(.L_x_0) ;  /* 0xfffffffc00fc7947 */ /* 0x000fc0000383ffff */
[----:B------:R-:W-:-:S00]  /*0490*/  NOP ;  /* 0x0000000000007918 */ /* 0x000fc00000000000 */
        /* <DEDUP_REMOVED lines=14> */
.L_x_1:


//--------------------- .nv.global.init           --------------------------
	.section	.nv.global.init,"aw",@progbits
.nv.global.init:
	.type		_$_str,@object
	.size		_$_str,(.L_0 - _$_str)
_$_str:
        /*0000*/ 	.byte	0x5f, 0x5f, 0x43, 0x55, 0x44, 0x41, 0x5f, 0x46, 0x54, 0x5a, 0x00
.L_0:


//--------------------- .nv.constant0.triton_poi_fused_elu_0 --------------------------
	.section	.nv.constant0.triton_poi_fused_elu_0,"a",@progbits
	.sectionflags	@""
	.align	4
.nv.constant0.triton_poi_fused_elu_0:
	.zero		548
